//
// Generated by NVIDIA NVVM Compiler
//
// Compiler Build ID: CL-36424714
// Cuda compilation tools, release 13.0, V13.0.88
// Based on NVVM 20.0.0
//

.version 9.0
.target sm_100
.address_size 64

	// .globl	_Z28nppiLUT_Linear_8u_C1R_kernelPKhiPhiiiPKiS3_i

.visible .entry _Z28nppiLUT_Linear_8u_C1R_kernelPKhiPhiiiPKiS3_i(
	.param .u64 .ptr .align 1 _Z28nppiLUT_Linear_8u_C1R_kernelPKhiPhiiiPKiS3_i_param_0,
	.param .u32 _Z28nppiLUT_Linear_8u_C1R_kernelPKhiPhiiiPKiS3_i_param_1,
	.param .u64 .ptr .align 1 _Z28nppiLUT_Linear_8u_C1R_kernelPKhiPhiiiPKiS3_i_param_2,
	.param .u32 _Z28nppiLUT_Linear_8u_C1R_kernelPKhiPhiiiPKiS3_i_param_3,
	.param .u32 _Z28nppiLUT_Linear_8u_C1R_kernelPKhiPhiiiPKiS3_i_param_4,
	.param .u32 _Z28nppiLUT_Linear_8u_C1R_kernelPKhiPhiiiPKiS3_i_param_5,
	.param .u64 .ptr .align 1 _Z28nppiLUT_Linear_8u_C1R_kernelPKhiPhiiiPKiS3_i_param_6,
	.param .u64 .ptr .align 1 _Z28nppiLUT_Linear_8u_C1R_kernelPKhiPhiiiPKiS3_i_param_7,
	.param .u32 _Z28nppiLUT_Linear_8u_C1R_kernelPKhiPhiiiPKiS3_i_param_8
)
{
	.reg .pred 	%p<11>;
	.reg .b32 	%r<52>;
	.reg .b32 	%f<7>;
	.reg .b64 	%rd<23>;

	ld.param.u64 	%rd3, [_Z28nppiLUT_Linear_8u_C1R_kernelPKhiPhiiiPKiS3_i_param_0];
	ld.param.u32 	%r18, [_Z28nppiLUT_Linear_8u_C1R_kernelPKhiPhiiiPKiS3_i_param_1];
	ld.param.u64 	%rd4, [_Z28nppiLUT_Linear_8u_C1R_kernelPKhiPhiiiPKiS3_i_param_2];
	ld.param.u32 	%r19, [_Z28nppiLUT_Linear_8u_C1R_kernelPKhiPhiiiPKiS3_i_param_3];
	ld.param.u32 	%r21, [_Z28nppiLUT_Linear_8u_C1R_kernelPKhiPhiiiPKiS3_i_param_4];
	ld.param.u32 	%r22, [_Z28nppiLUT_Linear_8u_C1R_kernelPKhiPhiiiPKiS3_i_param_5];
	ld.param.u64 	%rd5, [_Z28nppiLUT_Linear_8u_C1R_kernelPKhiPhiiiPKiS3_i_param_6];
	ld.param.u64 	%rd6, [_Z28nppiLUT_Linear_8u_C1R_kernelPKhiPhiiiPKiS3_i_param_7];
	ld.param.u32 	%r20, [_Z28nppiLUT_Linear_8u_C1R_kernelPKhiPhiiiPKiS3_i_param_8];
	cvta.to.global.u64 	%rd1, %rd6;
	mov.u32 	%r24, %ctaid.x;
	mov.u32 	%r25, %ntid.x;
	mov.u32 	%r26, %tid.x;
	mad.lo.s32 	%r1, %r24, %r25, %r26;
	mov.u32 	%r27, %ctaid.y;
	mov.u32 	%r28, %ntid.y;
	mov.u32 	%r29, %tid.y;
	mad.lo.s32 	%r30, %r27, %r28, %r29;
	setp.ge.s32 	%p1, %r1, %r21;
	setp.ge.s32 	%p2, %r30, %r22;
	or.pred  	%p3, %p1, %p2;
	@%p3 bra 	$L__BB0_10;
	cvta.to.global.u64 	%rd7, %rd3;
	mul.lo.s32 	%r32, %r18, %r30;
	cvt.s64.s32 	%rd8, %r32;
	mul.lo.s32 	%r3, %r19, %r30;
	cvt.s64.s32 	%rd2, %r1;
	add.s64 	%rd9, %rd8, %rd2;
	add.s64 	%rd10, %rd7, %rd9;
	ld.global.u8 	%r4, [%rd10];
	ld.global.u32 	%r33, [%rd1];
	setp.ge.s32 	%p4, %r33, %r4;
	mov.b32 	%r50, 0;
	@%p4 bra 	$L__BB0_6;
	mul.wide.s32 	%rd11, %r20, 4;
	add.s64 	%rd12, %rd1, %rd11;
	ld.global.u32 	%r34, [%rd12+-4];
	setp.le.s32 	%p5, %r34, %r4;
	@%p5 bra 	$L__BB0_11;
	setp.lt.s32 	%p6, %r20, 3;
	@%p6 bra 	$L__BB0_6;
	add.s32 	%r48, %r20, -1;
	mov.b32 	%r50, 0;
$L__BB0_5:
	add.s32 	%r37, %r48, %r50;
	shr.u32 	%r38, %r37, 31;
	add.s32 	%r39, %r37, %r38;
	shr.s32 	%r40, %r39, 1;
	mul.wide.s32 	%rd13, %r40, 4;
	add.s64 	%rd14, %rd1, %rd13;
	ld.global.u32 	%r41, [%rd14];
	setp.lt.s32 	%p7, %r41, %r4;
	selp.b32 	%r50, %r40, %r50, %p7;
	selp.b32 	%r48, %r48, %r40, %p7;
	add.s32 	%r42, %r48, -1;
	setp.lt.s32 	%p8, %r50, %r42;
	@%p8 bra 	$L__BB0_5;
$L__BB0_6:
	mul.wide.s32 	%rd15, %r50, 4;
	add.s64 	%rd16, %rd1, %rd15;
	ld.global.u32 	%r12, [%rd16];
	ld.global.u32 	%r13, [%rd16+4];
	cvta.to.global.u64 	%rd17, %rd5;
	add.s64 	%rd18, %rd17, %rd15;
	ld.global.u32 	%r14, [%rd18];
	ld.global.u32 	%r15, [%rd18+4];
	setp.le.s32 	%p9, %r4, %r12;
	mov.u32 	%r51, %r14;
	@%p9 bra 	$L__BB0_9;
	setp.le.s32 	%p10, %r13, %r4;
	mov.u32 	%r51, %r15;
	@%p10 bra 	$L__BB0_9;
	sub.s32 	%r43, %r4, %r12;
	cvt.rn.f32.s32 	%f1, %r43;
	sub.s32 	%r44, %r13, %r12;
	cvt.rn.f32.s32 	%f2, %r44;
	div.rn.f32 	%f3, %f1, %f2;
	cvt.rn.f32.s32 	%f4, %r14;
	sub.s32 	%r45, %r15, %r14;
	cvt.rn.f32.s32 	%f5, %r45;
	fma.rn.f32 	%f6, %f3, %f5, %f4;
	cvt.rzi.s32.f32 	%r51, %f6;
$L__BB0_9:
	min.s32 	%r46, %r51, 255;
	max.s32 	%r47, %r46, 0;
	cvt.s64.s32 	%rd19, %r3;
	add.s64 	%rd20, %rd19, %rd2;
	cvta.to.global.u64 	%rd21, %rd4;
	add.s64 	%rd22, %rd21, %rd20;
	st.global.u8 	[%rd22], %r47;
$L__BB0_10:
	ret;
$L__BB0_11:
	add.s32 	%r50, %r20, -2;
	bra.uni 	$L__BB0_6;

}


// ===== COMPILED SASS (sm_100) =====

	.target	sm_100

	.elftype	@"ET_EXEC"


//--------------------- .note.nv.tkinfo           --------------------------
	.section	.note.nv.tkinfo,"",@"SHT_NOTE"
	.sectionflags	@"SHF_NOTE_NV_TKINFO"
	.tkinfo
        /*0018*/ 	.word	0x00000002
        /*0030*/ 	.string	""
        /*0030*/ 	.string	"ptxas"
        /*0030*/ 	.string	"Cuda compilation tools, release 13.0, V13.0.88"
        /*0030*/ 	.string	"Build cuda_13.0.r13.0/compiler.36424714_0"
        /*0030*/ 	.string	"-arch sm_100 -m 64 "



//--------------------- .note.nv.cuinfo           --------------------------
	.section	.note.nv.cuinfo,"",@"SHT_NOTE"
	.sectionflags	@"SHF_NOTE_NV_CUINFO"
        /*0018*/ 	.short	0x0002
        /*001a*/ 	.short	0x0064
        /*001c*/ 	.short	0x0082
	.zero		2


//--------------------- .nv.info                  --------------------------
	.section	.nv.info,"",@"SHT_CUDA_INFO"
	.align	4


	//----- nvinfo : EIATTR_REGCOUNT
	.align		4
        /*0000*/ 	.byte	0x04, 0x2f
        /*0002*/ 	.short	(.L_1 - .L_0)
	.align		4
.L_0:
        /*0004*/ 	.word	index@(_Z28nppiLUT_Linear_8u_C1R_kernelPKhiPhiiiPKiS3_i)
        /*0008*/ 	.word	0x00000013


	//----- nvinfo : EIATTR_FRAME_SIZE
	.align		4
.L_1:
        /*000c*/ 	.byte	0x04, 0x11
        /*000e*/ 	.short	(.L_3 - .L_2)
	.align		4
.L_2:
        /*0010*/ 	.word	index@($__internal_0_$__cuda_sm3x_div_rn_noftz_f32_slowpath)
        /*0014*/ 	.word	0x00000000


	//----- nvinfo : EIATTR_FRAME_SIZE
	.align		4
.L_3:
        /*0018*/ 	.byte	0x04, 0x11
        /*001a*/ 	.short	(.L_5 - .L_4)
	.align		4
.L_4:
        /*001c*/ 	.word	index@(_Z28nppiLUT_Linear_8u_C1R_kernelPKhiPhiiiPKiS3_i)
        /*0020*/ 	.word	0x00000000


	//----- nvinfo : EIATTR_MIN_STACK_SIZE
	.align		4
.L_5:
        /*0024*/ 	.byte	0x04, 0x12
        /*0026*/ 	.short	(.L_7 - .L_6)
	.align		4
.L_6:
        /*0028*/ 	.word	index@(_Z28nppiLUT_Linear_8u_C1R_kernelPKhiPhiiiPKiS3_i)
        /*002c*/ 	.word	0x00000000
.L_7:


//--------------------- .nv.compat                --------------------------
	.section	.nv.compat,"",@"SHT_CUDA_COMPAT_INFO"
	.align	4
        /*0000*/ 	.byte	0x02, 0x09, 0x00, 0x00, 0x02, 0x02, 0x01, 0x00, 0x02, 0x05, 0x05, 0x00, 0x03, 0x07, 0x01, 0x01
        /*0010*/ 	.byte	0x02, 0x03, 0x00, 0x00, 0x02, 0x06, 0x01, 0x00, 0x04, 0x0b, 0x08, 0x00, 0x01, 0x00, 0x00, 0x00
        /*0020*/ 	.byte	0x00, 0x00, 0x00, 0x00


//--------------------- .nv.info._Z28nppiLUT_Linear_8u_C1R_kernelPKhiPhiiiPKiS3_i --------------------------
	.section	.nv.info._Z28nppiLUT_Linear_8u_C1R_kernelPKhiPhiiiPKiS3_i,"",@"SHT_CUDA_INFO"
	.sectionflags	@""
	.align	4


	//----- nvinfo : EIATTR_CUDA_API_VERSION
	.align		4
        /*0000*/ 	.byte	0x04, 0x37
        /*0002*/ 	.short	(.L_9 - .L_8)
.L_8:
        /*0004*/ 	.word	0x00000082


	//----- nvinfo : EIATTR_KPARAM_INFO
	.align		4
.L_9:
        /*0008*/ 	.byte	0x04, 0x17
        /*000a*/ 	.short	(.L_11 - .L_10)
.L_10:
        /*000c*/ 	.word	0x00000000
        /*0010*/ 	.short	0x0008
        /*0012*/ 	.short	0x0038
        /*0014*/ 	.byte	0x00, 0xf0, 0x11, 0x00


	//----- nvinfo : EIATTR_KPARAM_INFO
	.align		4
.L_11:
        /*0018*/ 	.byte	0x04, 0x17
        /*001a*/ 	.short	(.L_13 - .L_12)
.L_12:
        /*001c*/ 	.word	0x00000000
        /*0020*/ 	.short	0x0007
        /*0022*/ 	.short	0x0030
        /*0024*/ 	.byte	0x00, 0xf5, 0x21, 0x00


	//----- nvinfo : EIATTR_KPARAM_INFO
	.align		4
.L_13:
        /*0028*/ 	.byte	0x04, 0x17
        /*002a*/ 	.short	(.L_15 - .L_14)
.L_14:
        /*002c*/ 	.word	0x00000000
        /*0030*/ 	.short	0x0006
        /*0032*/ 	.short	0x0028
        /*0034*/ 	.byte	0x00, 0xf5, 0x21, 0x00


	//----- nvinfo : EIATTR_KPARAM_INFO
	.align		4
.L_15:
        /*0038*/ 	.byte	0x04, 0x17
        /*003a*/ 	.short	(.L_17 - .L_16)
.L_16:
        /*003c*/ 	.word	0x00000000
        /*0040*/ 	.short	0x0005
        /*0042*/ 	.short	0x0020
        /*0044*/ 	.byte	0x00, 0xf0, 0x11, 0x00


	//----- nvinfo : EIATTR_KPARAM_INFO
	.align		4
.L_17:
        /*0048*/ 	.byte	0x04, 0x17
        /*004a*/ 	.short	(.L_19 - .L_18)
.L_18:
        /*004c*/ 	.word	0x00000000
        /*0050*/ 	.short	0x0004
        /*0052*/ 	.short	0x001c
        /*0054*/ 	.byte	0x00, 0xf0, 0x11, 0x00


	//----- nvinfo : EIATTR_KPARAM_INFO
	.align		4
.L_19:
        /*0058*/ 	.byte	0x04, 0x17
        /*005a*/ 	.short	(.L_21 - .L_20)
.L_20:
        /*005c*/ 	.word	0x00000000
        /*0060*/ 	.short	0x0003
        /*0062*/ 	.short	0x0018
        /*0064*/ 	.byte	0x00, 0xf0, 0x11, 0x00


	//----- nvinfo : EIATTR_KPARAM_INFO
	.align		4
.L_21:
        /*0068*/ 	.byte	0x04, 0x17
        /*006a*/ 	.short	(.L_23 - .L_22)
.L_22:
        /*006c*/ 	.word	0x00000000
        /*0070*/ 	.short	0x0002
        /*0072*/ 	.short	0x0010
        /*0074*/ 	.byte	0x00, 0xf5, 0x21, 0x00


	//----- nvinfo : EIATTR_KPARAM_INFO
	.align		4
.L_23:
        /*0078*/ 	.byte	0x04, 0x17
        /*007a*/ 	.short	(.L_25 - .L_24)
.L_24:
        /*007c*/ 	.word	0x00000000
        /*0080*/ 	.short	0x0001
        /*0082*/ 	.short	0x0008
        /*0084*/ 	.byte	0x00, 0xf0, 0x11, 0x00


	//----- nvinfo : EIATTR_KPARAM_INFO
	.align		4
.L_25:
        /*0088*/ 	.byte	0x04, 0x17
        /*008a*/ 	.short	(.L_27 - .L_26)
.L_26:
        /*008c*/ 	.word	0x00000000
        /*0090*/ 	.short	0x0000
        /*0092*/ 	.short	0x0000
        /*0094*/ 	.byte	0x00, 0xf5, 0x21, 0x00


	//----- nvinfo : EIATTR_SPARSE_MMA_MASK
	.align		4
.L_27:
        /*0098*/ 	.byte	0x03, 0x50
        /*009a*/ 	.short	0x0000


	//----- nvinfo : EIATTR_MAXREG_COUNT
	.align		4
        /*009c*/ 	.byte	0x03, 0x1b
        /*009e*/ 	.short	0x00ff


	//----- nvinfo : EIATTR_MERCURY_ISA_VERSION
	.align		4
        /*00a0*/ 	.byte	0x03, 0x5f
        /*00a2*/ 	.short	0x0101


	//----- nvinfo : EIATTR_VRC_CTA_INIT_COUNT
	.align		4
        /*00a4*/ 	.byte	0x02, 0x4a
	.zero		1
	.zero		1


	//----- nvinfo : EIATTR_EXIT_INSTR_OFFSETS
	.align		4
        /*00a8*/ 	.byte	0x04, 0x1c
        /*00aa*/ 	.short	(.L_29 - .L_28)


	//   ....[0]....
.L_28:
        /*00ac*/ 	.word	0x000000d0


	//   ....[1]....
        /*00b0*/ 	.word	0x00000610


	//----- nvinfo : EIATTR_CRS_STACK_SIZE
	.align		4
.L_29:
        /*00b4*/ 	.byte	0x04, 0x1e
        /*00b6*/ 	.short	(.L_31 - .L_30)
.L_30:
        /*00b8*/ 	.word	0x00000000


	//----- nvinfo : EIATTR_CBANK_PARAM_SIZE
	.align		4
.L_31:
        /*00bc*/ 	.byte	0x03, 0x19
        /*00be*/ 	.short	0x003c


	//----- nvinfo : EIATTR_PARAM_CBANK
	.align		4
        /*00c0*/ 	.byte	0x04, 0x0a
        /*00c2*/ 	.short	(.L_33 - .L_32)
	.align		4
.L_32:
        /*00c4*/ 	.word	index@(.nv.constant0._Z28nppiLUT_Linear_8u_C1R_kernelPKhiPhiiiPKiS3_i)
        /*00c8*/ 	.short	0x0380
        /*00ca*/ 	.short	0x003c


	//----- nvinfo : EIATTR_SW_WAR
	.align		4
.L_33:
        /*00cc*/ 	.byte	0x04, 0x36
        /*00ce*/ 	.short	(.L_35 - .L_34)
.L_34:
        /*00d0*/ 	.word	0x00000008
.L_35:


//--------------------- .nv.callgraph             --------------------------
	.section	.nv.callgraph,"",@"SHT_CUDA_CALLGRAPH"
	.align	4
	.sectionentsize	8
	.align		4
        /*0000*/ 	.word	0x00000000
	.align		4
        /*0004*/ 	.word	0xffffffff
	.align		4
        /*0008*/ 	.word	0x00000000
	.align		4
        /*000c*/ 	.word	0xfffffffe
	.align		4
        /*0010*/ 	.word	0x00000000
	.align		4
        /*0014*/ 	.word	0xfffffffd
	.align		4
        /*0018*/ 	.word	0x00000000
	.align		4
        /*001c*/ 	.word	0xfffffffc


//--------------------- .text._Z28nppiLUT_Linear_8u_C1R_kernelPKhiPhiiiPKiS3_i --------------------------
	.section	.text._Z28nppiLUT_Linear_8u_C1R_kernelPKhiPhiiiPKiS3_i,"ax",@progbits
	.align	128
        .global         _Z28nppiLUT_Linear_8u_C1R_kernelPKhiPhiiiPKiS3_i
        .type           _Z28nppiLUT_Linear_8u_C1R_kernelPKhiPhiiiPKiS3_i,@function
        .size           _Z28nppiLUT_Linear_8u_C1R_kernelPKhiPhiiiPKiS3_i,(.L_x_19 - _Z28nppiLUT_Linear_8u_C1R_kernelPKhiPhiiiPKiS3_i)
        .other          _Z28nppiLUT_Linear_8u_C1R_kernelPKhiPhiiiPKiS3_i,@"STO_CUDA_ENTRY STV_DEFAULT"
_Z28nppiLUT_Linear_8u_C1R_kernelPKhiPhiiiPKiS3_i:
.text._Z28nppiLUT_Linear_8u_C1R_kernelPKhiPhiiiPKiS3_i:
[----:B------:R-:W-:Y:S01]  /*0000*/  LDC R1, c[0x0][0x37c] ;  /* 0x0000df00ff017b82 */ /* 0x000fe20000000800 */
[----:B------:R-:W0:Y:S07]  /*0010*/  S2R R0, SR_TID.Y ;  /* 0x0000000000007919 */ /* 0x000e2e0000002200 */
[----:B------:R-:W1:Y:S01]  /*0020*/  LDC R4, c[0x0][0x360] ;  /* 0x0000d800ff047b82 */ /* 0x000e620000000800 */
[----:B------:R-:W2:Y:S01]  /*0030*/  LDCU UR6, c[0x0][0x3a0] ;  /* 0x00007400ff0677ac */ /* 0x000ea20008000800 */
[----:B------:R-:W1:Y:S01]  /*0040*/  S2R R3, SR_TID.X ;  /* 0x0000000000037919 */ /* 0x000e620000002100 */
[----:B------:R-:W3:Y:S05]  /*0050*/  LDCU UR7, c[0x0][0x39c] ;  /* 0x00007380ff0777ac */ /* 0x000eea0008000800 */
[----:B------:R-:W0:Y:S08]  /*0060*/  S2UR UR5, SR_CTAID.Y ;  /* 0x00000000000579c3 */ /* 0x000e300000002600 */
[----:B------:R-:W0:Y:S08]  /*0070*/  LDC R5, c[0x0][0x364] ;  /* 0x0000d900ff057b82 */ /* 0x000e300000000800 */
[----:B------:R-:W1:Y:S01]  /*0080*/  S2UR UR4, SR_CTAID.X ;  /* 0x00000000000479c3 */ /* 0x000e620000002500 */
[----:B0-----:R-:W-:-:S05]  /*0090*/  IMAD R5, R5, UR5, R0 ;  /* 0x0000000505057c24 */ /* 0x001fca000f8e0200 */
[----:B--2---:R-:W-:Y:S01]  /*00a0*/  ISETP.GE.AND P0, PT, R5, UR6, PT ;  /* 0x0000000605007c0c */ /* 0x004fe2000bf06270 */
[----:B-1----:R-:W-:-:S05]  /*00b0*/  IMAD R4, R4, UR4, R3 ;  /* 0x0000000404047c24 */ /* 0x002fca000f8e0203 */
[----:B---3--:R-:W-:-:S13]  /*00c0*/  ISETP.GE.OR P0, PT, R4, UR7, P0 ;  /* 0x0000000704007c0c */ /* 0x008fda0008706670 */
[----:B------:R-:W-:Y:S05]  /*00d0*/  @P0 EXIT ;  /* 0x000000000000094d */ /* 0x000fea0003800000 */
[----:B------:R-:W0:Y:S01]  /*00e0*/  LDCU UR6, c[0x0][0x388] ;  /* 0x00007100ff0677ac */ /* 0x000e220008000800 */
[----:B------:R-:W1:Y:S01]  /*00f0*/  LDC.64 R6, c[0x0][0x3b0] ;  /* 0x0000ec00ff067b82 */ /* 0x000e620000000a00 */
[----:B------:R-:W-:Y:S01]  /*0100*/  SHF.R.S32.HI R2, RZ, 0x1f, R4 ;  /* 0x0000001fff027819 */ /* 0x000fe20000011404 */
[----:B------:R-:W2:Y:S01]  /*0110*/  LDCU.64 UR8, c[0x0][0x380] ;  /* 0x00007000ff0877ac */ /* 0x000ea20008000a00 */
[----:B------:R-:W1:Y:S01]  /*0120*/  LDCU.64 UR4, c[0x0][0x358] ;  /* 0x00006b00ff0477ac */ /* 0x000e620008000a00 */
[----:B0-----:R-:W-:Y:S01]  /*0130*/  IMAD R9, R5, UR6, RZ ;  /* 0x0000000605097c24 */ /* 0x001fe2000f8e02ff */
[----:B------:R-:W0:Y:S04]  /*0140*/  LDCU UR6, c[0x0][0x398] ;  /* 0x00007300ff0677ac */ /* 0x000e280008000800 */
[----:B------:R-:W-:-:S02]  /*0150*/  SHF.R.S32.HI R3, RZ, 0x1f, R9 ;  /* 0x0000001fff037819 */ /* 0x000fc40000011409 */
[----:B--2---:R-:W-:Y:S01]  /*0160*/  IADD3 R8, P0, P1, R9, UR8, R4 ;  /* 0x0000000809087c10 */ /* 0x004fe2000f91e004 */
[----:B-1----:R-:W2:Y:S03]  /*0170*/  LDG.E R7, desc[UR4][R6.64] ;  /* 0x0000000406077981 */ /* 0x002ea6000c1e1900 */
[----:B------:R-:W-:-:S05]  /*0180*/  IADD3.X R9, PT, PT, R3, UR9, R2, P0, P1 ;  /* 0x0000000903097c10 */ /* 0x000fca00087e2402 */
[----:B------:R-:W2:Y:S01]  /*0190*/  LDG.E.U8 R0, desc[UR4][R8.64] ;  /* 0x0000000408007981 */ /* 0x000ea2000c1e1100 */
[----:B------:R-:W-:Y:S01]  /*01a0*/  BSSY.RECONVERGENT B0, `(.L_x_0) ;  /* 0x000001b000007945 */ /* 0x000fe20003800200 */
[----:B0-----:R-:W-:Y:S02]  /*01b0*/  IMAD R5, R5, UR6, RZ ;  /* 0x0000000605057c24 */ /* 0x001fe4000f8e02ff */
[----:B------:R-:W-:Y:S01]  /*01c0*/  IMAD.MOV.U32 R3, RZ, RZ, RZ ;  /* 0x000000ffff037224 */ /* 0x000fe200078e00ff */
[----:B--2---:R-:W-:-:S13]  /*01d0*/  ISETP.GE.AND P0, PT, R7, R0, PT ;  /* 0x000000000700720c */ /* 0x004fda0003f06270 */
[----:B------:R-:W-:Y:S05]  /*01e0*/  @P0 BRA `(.L_x_1) ;  /* 0x0000000000580947 */ /* 0x000fea0003800000 */
[----:B------:R-:W0:Y:S08]  /*01f0*/  LDC R11, c[0x0][0x3b8] ;  /* 0x0000ee00ff0b7b82 */ /* 0x000e300000000800 */
[----:B------:R-:W0:Y:S02]  /*0200*/  LDC.64 R6, c[0x0][0x3b0] ;  /* 0x0000ec00ff067b82 */ /* 0x000e240000000a00 */
[----:B0-----:R-:W-:-:S06]  /*0210*/  IMAD.WIDE R8, R11, 0x4, R6 ;  /* 0x000000040b087825 */ /* 0x001fcc00078e0206 */
[----:B------:R-:W2:Y:S02]  /*0220*/  LDG.E R9, desc[UR4][R8.64+-0x4] ;  /* 0xfffffc0408097981 */ /* 0x000ea4000c1e1900 */
[----:B--2---:R-:W-:-:S13]  /*0230*/  ISETP.GT.AND P0, PT, R9, R0, PT ;  /* 0x000000000900720c */ /* 0x004fda0003f04270 */
[----:B------:R-:W-:Y:S01]  /*0240*/  @!P0 VIADD R3, R11, 0xfffffffe ;  /* 0xfffffffe0b038836 */ /* 0x000fe20000000000 */
[----:B------:R-:W-:Y:S06]  /*0250*/  @!P0 BRA `(.L_x_1) ;  /* 0x00000000003c8947 */ /* 0x000fec0003800000 */
[----:B------:R-:W-:-:S13]  /*0260*/  ISETP.GE.AND P0, PT, R11, 0x3, PT ;  /* 0x000000030b00780c */ /* 0x000fda0003f06270 */
[----:B------:R-:W-:Y:S05]  /*0270*/  @!P0 BRA `(.L_x_1) ;  /* 0x0000000000348947 */ /* 0x000fea0003800000 */
[----:B------:R-:W-:Y:S02]  /*0280*/  VIADD R10, R11, 0xffffffff ;  /* 0xffffffff0b0a7836 */ /* 0x000fe40000000000 */
[----:B------:R-:W-:-:S07]  /*0290*/  IMAD.MOV.U32 R3, RZ, RZ, RZ ;  /* 0x000000ffff037224 */ /* 0x000fce00078e00ff */
.L_x_2:
[----:B------:R-:W-:-:S05]  /*02a0*/  IMAD.IADD R8, R10, 0x1, R3 ;  /* 0x000000010a087824 */ /* 0x000fca00078e0203 */
[----:B------:R-:W-:-:S04]  /*02b0*/  LEA.HI R8, R8, R8, RZ, 0x1 ;  /* 0x0000000808087211 */ /* 0x000fc800078f08ff */
[----:B------:R-:W-:-:S05]  /*02c0*/  SHF.R.S32.HI R11, RZ, 0x1, R8 ;  /* 0x00000001ff0b7819 */ /* 0x000fca0000011408 */
[----:B------:R-:W-:-:S06]  /*02d0*/  IMAD.WIDE R8, R11, 0x4, R6 ;  /* 0x000000040b087825 */ /* 0x000fcc00078e0206 */
[----:B------:R-:W2:Y:S02]  /*02e0*/  LDG.E R9, desc[UR4][R8.64] ;  /* 0x0000000408097981 */ /* 0x000ea4000c1e1900 */
[----:B--2---:R-:W-:-:S04]  /*02f0*/  ISETP.GE.AND P0, PT, R9, R0, PT ;  /* 0x000000000900720c */ /* 0x004fc80003f06270 */
[----:B------:R-:W-:Y:S02]  /*0300*/  SEL R10, R10, R11, !P0 ;  /* 0x0000000b0a0a7207 */ /* 0x000fe40004000000 */
[----:B------:R-:W-:-:S03]  /*0310*/  SEL R3, R11, R3, !P0 ;  /* 0x000000030b037207 */ /* 0x000fc60004000000 */
[----:B------:R-:W-:-:S05]  /*0320*/  VIADD R12, R10, 0xffffffff ;  /* 0xffffffff0a0c7836 */ /* 0x000fca0000000000 */
[----:B------:R-:W-:-:S13]  /*0330*/  ISETP.GE.AND P0, PT, R3, R12, PT ;  /* 0x0000000c0300720c */ /* 0x000fda0003f06270 */
[----:B------:R-:W-:Y:S05]  /*0340*/  @!P0 BRA `(.L_x_2) ;  /* 0xfffffffc00d48947 */ /* 0x000fea000383ffff */
.L_x_1:
[----:B------:R-:W-:Y:S05]  /*0350*/  BSYNC.RECONVERGENT B0 ;  /* 0x0000000000007941 */ /* 0x000fea0003800200 */
.L_x_0:
[----:B------:R-:W0:Y:S08]  /*0360*/  LDC.64 R8, c[0x0][0x3b0] ;  /* 0x0000ec00ff087b82 */ /* 0x000e300000000a00 */
[----:B------:R-:W1:Y:S01]  /*0370*/  LDC.64 R10, c[0x0][0x3a8] ;  /* 0x0000ea00ff0a7b82 */ /* 0x000e620000000a00 */
[----:B0-----:R-:W-:-:S05]  /*0380*/  IMAD.WIDE R8, R3, 0x4, R8 ;  /* 0x0000000403087825 */ /* 0x001fca00078e0208 */
[----:B------:R-:W2:Y:S01]  /*0390*/  LDG.E R13, desc[UR4][R8.64] ;  /* 0x00000004080d7981 */ /* 0x000ea2000c1e1900 */
[----:B-1----:R-:W-:-:S05]  /*03a0*/  IMAD.WIDE R10, R3, 0x4, R10 ;  /* 0x00000004030a7825 */ /* 0x002fca00078e020a */
[----:B------:R-:W3:Y:S01]  /*03b0*/  LDG.E R6, desc[UR4][R10.64] ;  /* 0x000000040a067981 */ /* 0x000ee2000c1e1900 */
[----:B------:R-:W-:Y:S01]  /*03c0*/  BSSY.RECONVERGENT B0, `(.L_x_3) ;  /* 0x000001e000007945 */ /* 0x000fe20003800200 */
[----:B--2---:R-:W-:Y:S01]  /*03d0*/  ISETP.GT.AND P0, PT, R0, R13, PT ;  /* 0x0000000d0000720c */ /* 0x004fe20003f04270 */
[----:B---3--:R-:W-:-:S12]  /*03e0*/  IMAD.MOV.U32 R7, RZ, RZ, R6 ;  /* 0x000000ffff077224 */ /* 0x008fd800078e0006 */
[----:B------:R-:W-:Y:S05]  /*03f0*/  @!P0 BRA `(.L_x_4) ;  /* 0x0000000000688947 */ /* 0x000fea0003800000 */
[----:B------:R-:W2:Y:S04]  /*0400*/  LDG.E R3, desc[UR4][R8.64+0x4] ;  /* 0x0000040408037981 */ /* 0x000ea8000c1e1900 */
[----:B------:R0:W5:Y:S01]  /*0410*/  LDG.E R7, desc[UR4][R10.64+0x4] ;  /* 0x000004040a077981 */ /* 0x000162000c1e1900 */
[----:B--2---:R-:W-:-:S13]  /*0420*/  ISETP.GT.AND P0, PT, R3, R0, PT ;  /* 0x000000000300720c */ /* 0x004fda0003f04270 */
[----:B0-----:R-:W-:Y:S05]  /*0430*/  @!P0 BRA `(.L_x_4) ;  /* 0x0000000000588947 */ /* 0x001fea0003800000 */
[--C-:B------:R-:W-:Y:S01]  /*0440*/  IMAD.IADD R3, R3, 0x1, -R13.reuse ;  /* 0x0000000103037824 */ /* 0x100fe200078e0a0d */
[----:B------:R-:W-:Y:S01]  /*0450*/  BSSY.RECONVERGENT B1, `(.L_x_5) ;  /* 0x000000f000017945 */ /* 0x000fe20003800200 */
[----:B------:R-:W-:-:S03]  /*0460*/  IMAD.IADD R0, R0, 0x1, -R13 ;  /* 0x0000000100007824 */ /* 0x000fc600078e0a0d */
[----:B------:R-:W-:Y:S02]  /*0470*/  I2FP.F32.S32 R12, R3 ;  /* 0x00000003000c7245 */ /* 0x000fe40000201400 */
[----:B------:R-:W-:Y:S02]  /*0480*/  I2FP.F32.S32 R0, R0 ;  /* 0x0000000000007245 */ /* 0x000fe40000201400 */
[----:B------:R-:W0:Y:S08]  /*0490*/  MUFU.RCP R3, R12 ;  /* 0x0000000c00037308 */ /* 0x000e300000001000 */
[----:B------:R-:W1:Y:S01]  /*04a0*/  FCHK P0, R0, R12 ;  /* 0x0000000c00007302 */ /* 0x000e620000000000 */
[----:B0-----:R-:W-:-:S04]  /*04b0*/  FFMA R8, -R12, R3, 1 ;  /* 0x3f8000000c087423 */ /* 0x001fc80000000103 */
[----:B------:R-:W-:-:S04]  /*04c0*/  FFMA R3, R3, R8, R3 ;  /* 0x0000000803037223 */ /* 0x000fc80000000003 */
[----:B------:R-:W-:-:S04]  /*04d0*/  FFMA R8, R0, R3, RZ ;  /* 0x0000000300087223 */ /* 0x000fc800000000ff */
[----:B------:R-:W-:-:S04]  /*04e0*/  FFMA R9, -R12, R8, R0 ;  /* 0x000000080c097223 */ /* 0x000fc80000000100 */
[----:B------:R-:W-:Y:S01]  /*04f0*/  FFMA R3, R3, R9, R8 ;  /* 0x0000000903037223 */ /* 0x000fe20000000008 */
[----:B-1----:R-:W-:Y:S06]  /*0500*/  @!P0 BRA `(.L_x_6) ;  /* 0x00000000000c8947 */ /* 0x002fec0003800000 */
[----:B------:R-:W-:-:S07]  /*0510*/  MOV R8, 0x530 ;  /* 0x0000053000087802 */ /* 0x000fce0000000f00 */
[----:B-----5:R-:W-:Y:S05]  /*0520*/  CALL.REL.NOINC `($__internal_0_$__cuda_sm3x_div_rn_noftz_f32_slowpath) ;  /* 0x00000000003c7944 */ /* 0x020fea0003c00000 */
[----:B------:R-:W-:-:S07]  /*0530*/  IMAD.MOV.U32 R3, RZ, RZ, R0 ;  /* 0x000000ffff037224 */ /* 0x000fce00078e0000 */
.L_x_6:
[----:B------:R-:W-:Y:S05]  /*0540*/  BSYNC.RECONVERGENT B1 ;  /* 0x0000000000017941 */ /* 0x000fea0003800200 */
.L_x_5:
[----:B-----5:R-:W-:Y:S01]  /*0550*/  IMAD.IADD R7, R7, 0x1, -R6 ;  /* 0x0000000107077824 */ /* 0x020fe200078e0a06 */
[----:B------:R-:W-:-:S04]  /*0560*/  I2FP.F32.S32 R6, R6 ;  /* 0x0000000600067245 */ /* 0x000fc80000201400 */
[----:B------:R-:W-:-:S05]  /*0570*/  I2FP.F32.S32 R7, R7 ;  /* 0x0000000700077245 */ /* 0x000fca0000201400 */
[----:B------:R-:W-:-:S06]  /*0580*/  FFMA R7, R7, R3, R6 ;  /* 0x0000000307077223 */ /* 0x000fcc0000000006 */
[----:B------:R-:W0:Y:S02]  /*0590*/  F2I.TRUNC.NTZ R7, R7 ;  /* 0x0000000700077305 */ /* 0x000e24000020f100 */
.L_x_4:
[----:B------:R-:W-:Y:S05]  /*05a0*/  BSYNC.RECONVERGENT B0 ;  /* 0x0000000000007941 */ /* 0x000fea0003800200 */
.L_x_3:
[----:B------:R-:W1:Y:S01]  /*05b0*/  LDCU.64 UR6, c[0x0][0x390] ;  /* 0x00007200ff0677ac */ /* 0x000e620008000a00 */
[----:B------:R-:W-:Y:S02]  /*05c0*/  SHF.R.S32.HI R3, RZ, 0x1f, R5 ;  /* 0x0000001fff037819 */ /* 0x000fe40000011405 */
[----:B0----5:R-:W-:Y:S02]  /*05d0*/  VIMNMX.RELU R7, PT, PT, R7, 0xff, PT ;  /* 0x000000ff07077848 */ /* 0x021fe40003fe1100 */
[----:B-1----:R-:W-:-:S04]  /*05e0*/  IADD3 R4, P0, P1, R5, UR6, R4 ;  /* 0x0000000605047c10 */ /* 0x002fc8000f91e004 */
[----:B------:R-:W-:-:S05]  /*05f0*/  IADD3.X R5, PT, PT, R3, UR7, R2, P0, P1 ;  /* 0x0000000703057c10 */ /* 0x000fca00087e2402 */
[----:B------:R-:W-:Y:S01]  /*0600*/  STG.E.U8 desc[UR4][R4.64], R7 ;  /* 0x0000000704007986 */ /* 0x000fe2000c101104 */
[----:B------:R-:W-:Y:S05]  /*0610*/  EXIT ;  /* 0x000000000000794d */ /* 0x000fea0003800000 */
        .weak           $__internal_0_$__cuda_sm3x_div_rn_noftz_f32_slowpath
        .type           $__internal_0_$__cuda_sm3x_div_rn_noftz_f32_slowpath,@function
        .size           $__internal_0_$__cuda_sm3x_div_rn_noftz_f32_slowpath,(.L_x_19 - $__internal_0_$__cuda_sm3x_div_rn_noftz_f32_slowpath)
$__internal_0_$__cuda_sm3x_div_rn_noftz_f32_slowpath:
[----:B------:R-:W-:Y:S01]  /*0620*/  SHF.R.U32.HI R10, RZ, 0x17, R12 ;  /* 0x00000017ff0a7819 */ /* 0x000fe2000001160c */
[----:B------:R-:W-:Y:S01]  /*0630*/  BSSY.RECONVERGENT B2, `(.L_x_7) ;  /* 0x0000064000027945 */ /* 0x000fe20003800200 */
[--C-:B------:R-:W-:Y:S01]  /*0640*/  SHF.R.U32.HI R3, RZ, 0x17, R0.reuse ;  /* 0x00000017ff037819 */ /* 0x100fe20000011600 */
[----:B------:R-:W-:Y:S01]  /*0650*/  IMAD.MOV.U32 R11, RZ, RZ, R0 ;  /* 0x000000ffff0b7224 */ /* 0x000fe200078e0000 */
[----:B------:R-:W-:Y:S02]  /*0660*/  LOP3.LUT R10, R10, 0xff, RZ, 0xc0, !PT ;  /* 0x000000ff0a0a7812 */ /* 0x000fe400078ec0ff */
[----:B------:R-:W-:-:S03]  /*0670*/  LOP3.LUT R14, R3, 0xff, RZ, 0xc0, !PT ;  /* 0x000000ff030e7812 */ /* 0x000fc600078ec0ff */
[----:B------:R-:W-:Y:S02]  /*0680*/  VIADD R15, R10, 0xffffffff ;  /* 0xffffffff0a0f7836 */ /* 0x000fe40000000000 */
[----:B------:R-:W-:-:S03]  /*0690*/  VIADD R13, R14, 0xffffffff ;  /* 0xffffffff0e0d7836 */ /* 0x000fc60000000000 */
[----:B------:R-:W-:-:S04]  /*06a0*/  ISETP.GT.U32.AND P0, PT, R15, 0xfd, PT ;  /* 0x000000fd0f00780c */ /* 0x000fc80003f04070 */
[----:B------:R-:W-:-:S13]  /*06b0*/  ISETP.GT.U32.OR P0, PT, R13, 0xfd, P0 ;  /* 0x000000fd0d00780c */ /* 0x000fda0000704470 */
[----:B------:R-:W-:Y:S01]  /*06c0*/  @!P0 IMAD.MOV.U32 R9, RZ, RZ, RZ ;  /* 0x000000ffff098224 */ /* 0x000fe200078e00ff */
[----:B------:R-:W-:Y:S06]  /*06d0*/  @!P0 BRA `(.L_x_8) ;  /* 0x0000000000608947 */ /* 0x000fec0003800000 */
[----:B------:R-:W-:Y:S01]  /*06e0*/  FSETP.GTU.FTZ.AND P0, PT, |R0|, +INF , PT ;  /* 0x7f8000000000780b */ /* 0x000fe20003f1c200 */
[----:B------:R-:W-:Y:S01]  /*06f0*/  IMAD.MOV.U32 R3, RZ, RZ, R12 ;  /* 0x000000ffff037224 */ /* 0x000fe200078e000c */
[----:B------:R-:W-:-:S04]  /*0700*/  FSETP.GTU.FTZ.AND P1, PT, |R12|, +INF , PT ;  /* 0x7f8000000c00780b */ /* 0x000fc80003f3c200 */
[----:B------:R-:W-:-:S13]  /*0710*/  PLOP3.LUT P0, PT, P0, P1, PT, 0xf8, 0x8f ;  /* 0x00000000008f781c */ /* 0x000fda0000703f70 */
[----:B------:R-:W-:Y:S05]  /*0720*/  @P0 BRA `(.L_x_9) ;  /* 0x00000004004c0947 */ /* 0x000fea0003800000 */
[----:B------:R-:W-:-:S13]  /*0730*/  LOP3.LUT P0, RZ, R12, 0x7fffffff, R11, 0xc8, !PT ;  /* 0x7fffffff0cff7812 */ /* 0x000fda000780c80b */
[----:B------:R-:W-:Y:S05]  /*0740*/  @!P0 BRA `(.L_x_10) ;  /* 0x00000004003c8947 */ /* 0x000fea0003800000 */
[C---:B------:R-:W-:Y:S02]  /*0750*/  FSETP.NEU.FTZ.AND P2, PT, |R0|.reuse, +INF , PT ;  /* 0x7f8000000000780b */ /* 0x040fe40003f5d200 */
[----:B------:R-:W-:Y:S02]  /*0760*/  FSETP.NEU.FTZ.AND P1, PT, |R3|, +INF , PT ;  /* 0x7f8000000300780b */ /* 0x000fe40003f3d200 */
[----:B------:R-:W-:-:S11]  /*0770*/  FSETP.NEU.FTZ.AND P0, PT, |R0|, +INF , PT ;  /* 0x7f8000000000780b */ /* 0x000fd60003f1d200 */
[----:B------:R-:W-:Y:S05]  /*0780*/  @!P1 BRA !P2, `(.L_x_10) ;  /* 0x00000004002c9947 */ /* 0x000fea0005000000 */
[----:B------:R-:W-:-:S04]  /*0790*/  LOP3.LUT P2, RZ, R11, 0x7fffffff, RZ, 0xc0, !PT ;  /* 0x7fffffff0bff7812 */ /* 0x000fc8000784c0ff */
[----:B------:R-:W-:-:S13]  /*07a0*/  PLOP3.LUT P1, PT, P1, P2, PT, 0x2f, 0xf2 ;  /* 0x0000000000f2781c */ /* 0x000fda0000f24577 */
[----:B------:R-:W-:Y:S05]  /*07b0*/  @P1 BRA `(.L_x_11) ;  /* 0x0000000400181947 */ /* 0x000fea0003800000 */
[----:B------:R-:W-:-:S04]  /*07c0*/  LOP3.LUT P1, RZ, R12, 0x7fffffff, RZ, 0xc0, !PT ;  /* 0x7fffffff0cff7812 */ /* 0x000fc8000782c0ff */
[----:B------:R-:W-:-:S13]  /*07d0*/  PLOP3.LUT P0, PT, P0, P1, PT, 0x2f, 0xf2 ;  /* 0x0000000000f2781c */ /* 0x000fda0000702577 */
[----:B------:R-:W-:Y:S05]  /*07e0*/  @P0 BRA `(.L_x_12) ;  /* 0x0000000400000947 */ /* 0x000fea0003800000 */
[----:B------:R-:W-:Y:S02]  /*07f0*/  ISETP.GE.AND P0, PT, R13, RZ, PT ;  /* 0x000000ff0d00720c */ /* 0x000fe40003f06270 */
[----:B------:R-:W-:-:S11]  /*0800*/  ISETP.GE.AND P1, PT, R15, RZ, PT ;  /* 0x000000ff0f00720c */ /* 0x000fd60003f26270 */
[----:B------:R-:W-:Y:S02]  /*0810*/  @P0 IMAD.MOV.U32 R9, RZ, RZ, RZ ;  /* 0x000000ffff090224 */ /* 0x000fe400078e00ff */
[----:B------:R-:W-:Y:S01]  /*0820*/  @!P0 FFMA R11, R0, 1.84467440737095516160e+19, RZ ;  /* 0x5f800000000b8823 */ /* 0x000fe200000000ff */
[----:B------:R-:W-:Y:S02]  /*0830*/  @!P0 IMAD.MOV.U32 R9, RZ, RZ, -0x40 ;  /* 0xffffffc0ff098424 */ /* 0x000fe400078e00ff */
[----:B------:R-:W-:Y:S02]  /*0840*/  @!P1 FFMA R12, R3, 1.84467440737095516160e+19, RZ ;  /* 0x5f800000030c9823 */ /* 0x000fe400000000ff */
[----:B------:R-:W-:-:S07]  /*0850*/  @!P1 VIADD R9, R9, 0x40 ;  /* 0x0000004009099836 */ /* 0x000fce0000000000 */
.L_x_8:
[----:B------:R-:W-:Y:S01]  /*0860*/  LEA R3, R10, 0xc0800000, 0x17 ;  /* 0xc08000000a037811 */ /* 0x000fe200078eb8ff */
[----:B------:R-:W-:Y:S04]  /*0870*/  BSSY.RECONVERGENT B3, `(.L_x_13) ;  /* 0x0000036000037945 */ /* 0x000fe80003800200 */
[----:B------:R-:W-:Y:S02]  /*0880*/  IMAD.IADD R12, R12, 0x1, -R3 ;  /* 0x000000010c0c7824 */ /* 0x000fe400078e0a03 */
[----:B------:R-:W-:Y:S02]  /*0890*/  VIADD R3, R14, 0xffffff81 ;  /* 0xffffff810e037836 */ /* 0x000fe40000000000 */
[----:B------:R-:W0:Y:S01]  /*08a0*/  MUFU.RCP R13, R12 ;  /* 0x0000000c000d7308 */ /* 0x000e220000001000 */
[----:B------:R-:W-:Y:S01]  /*08b0*/  FADD.FTZ R15, -R12, -RZ ;  /* 0x800000ff0c0f7221 */ /* 0x000fe20000010100 */
[C---:B------:R-:W-:Y:S01]  /*08c0*/  IMAD R0, R3.reuse, -0x800000, R11 ;  /* 0xff80000003007824 */ /* 0x040fe200078e020b */
[----:B------:R-:W-:-:S05]  /*08d0*/  IADD3 R10, PT, PT, R3, 0x7f, -R10 ;  /* 0x0000007f030a7810 */ /* 0x000fca0007ffe80a */
[----:B------:R-:W-:Y:S02]  /*08e0*/  IMAD.IADD R10, R10, 0x1, R9 ;  /* 0x000000010a0a7824 */ /* 0x000fe400078e0209 */
[----:B0-----:R-:W-:-:S04]  /*08f0*/  FFMA R14, R13, R15, 1 ;  /* 0x3f8000000d0e7423 */ /* 0x001fc8000000000f */
[----:B------:R-:W-:-:S04]  /*0900*/  FFMA R16, R13, R14, R13 ;  /* 0x0000000e0d107223 */ /* 0x000fc8000000000d */
[----:B------:R-:W-:-:S04]  /*0910*/  FFMA R11, R0, R16, RZ ;  /* 0x00000010000b7223 */ /* 0x000fc800000000ff */
[----:B------:R-:W-:-:S04]  /*0920*/  FFMA R14, R15, R11, R0 ;  /* 0x0000000b0f0e7223 */ /* 0x000fc80000000000 */
[----:B------:R-:W-:-:S04]  /*0930*/  FFMA R11, R16, R14, R11 ;  /* 0x0000000e100b7223 */ /* 0x000fc8000000000b */
[----:B------:R-:W-:-:S04]  /*0940*/  FFMA R14, R15, R11, R0 ;  /* 0x0000000b0f0e7223 */ /* 0x000fc80000000000 */
[----:B------:R-:W-:-:S05]  /*0950*/  FFMA R0, R16, R14, R11 ;  /* 0x0000000e10007223 */ /* 0x000fca000000000b */
[----:B------:R-:W-:-:S04]  /*0960*/  SHF.R.U32.HI R3, RZ, 0x17, R0 ;  /* 0x00000017ff037819 */ /* 0x000fc80000011600 */
[----:B------:R-:W-:-:S05]  /*0970*/  LOP3.LUT R3, R3, 0xff, RZ, 0xc0, !PT ;  /* 0x000000ff03037812 */ /* 0x000fca00078ec0ff */
[----:B------:R-:W-:-:S04]  /*0980*/  IMAD.IADD R13, R3, 0x1, R10 ;  /* 0x00000001030d7824 */ /* 0x000fc800078e020a */
[----:B------:R-:W-:-:S05]  /*0990*/  VIADD R3, R13, 0xffffffff ;  /* 0xffffffff0d037836 */ /* 0x000fca0000000000 */
[----:B------:R-:W-:-:S13]  /*09a0*/  ISETP.GE.U32.AND P0, PT, R3, 0xfe, PT ;  /* 0x000000fe0300780c */ /* 0x000fda0003f06070 */
[----:B------:R-:W-:Y:S05]  /*09b0*/  @!P0 BRA `(.L_x_14) ;  /* 0x0000000000808947 */ /* 0x000fea0003800000 */
[----:B------:R-:W-:-:S13]  /*09c0*/  ISETP.GT.AND P0, PT, R13, 0xfe, PT ;  /* 0x000000fe0d00780c */ /* 0x000fda0003f04270 */
[----:B------:R-:W-:Y:S05]  /*09d0*/  @P0 BRA `(.L_x_15) ;  /* 0x00000000006c0947 */ /* 0x000fea0003800000 */
[----:B------:R-:W-:-:S13]  /*09e0*/  ISETP.GE.AND P0, PT, R13, 0x1, PT ;  /* 0x000000010d00780c */ /* 0x000fda0003f06270 */
[----:B------:R-:W-:Y:S05]  /*09f0*/  @P0 BRA `(.L_x_16) ;  /* 0x0000000000740947 */ /* 0x000fea0003800000 */
[----:B------:R-:W-:Y:S02]  /*0a00*/  ISETP.GE.AND P0, PT, R13, -0x18, PT ;  /* 0xffffffe80d00780c */ /* 0x000fe40003f06270 */
[----:B------:R-:W-:-:S11]  /*0a10*/  LOP3.LUT R0, R0, 0x80000000, RZ, 0xc0, !PT ;  /* 0x8000000000007812 */ /* 0x000fd600078ec0ff */
[----:B------:R-:W-:Y:S05]  /*0a20*/  @!P0 BRA `(.L_x_16) ;  /* 0x0000000000688947 */ /* 0x000fea0003800000 */
[CCC-:B------:R-:W-:Y:S01]  /*0a30*/  FFMA.RZ R3, R16.reuse, R14.reuse, R11.reuse ;  /* 0x0000000e10037223 */ /* 0x1c0fe2000000c00b */
[C---:B------:R-:W-:Y:S02]  /*0a40*/  VIADD R12, R13.reuse, 0x20 ;  /* 0x000000200d0c7836 */ /* 0x040fe40000000000 */
[CCC-:B------:R-:W-:Y:S01]  /*0a50*/  FFMA.RM R10, R16.reuse, R14.reuse, R11.reuse ;  /* 0x0000000e100a7223 */ /* 0x1c0fe2000000400b */
[----:B------:R-:W-:Y:S02]  /*0a60*/  ISETP.NE.AND P2, PT, R13, RZ, PT ;  /* 0x000000ff0d00720c */ /* 0x000fe40003f45270 */
[----:B------:R-:W-:Y:S01]  /*0a70*/  LOP3.LUT R9, R3, 0x7fffff, RZ, 0xc0, !PT ;  /* 0x007fffff03097812 */ /* 0x000fe200078ec0ff */
[----:B------:R-:W-:Y:S01]  /*0a80*/  FFMA.RP R3, R16, R14, R11 ;  /* 0x0000000e10037223 */ /* 0x000fe2000000800b */
[----:B------:R-:W-:Y:S01]  /*0a90*/  IMAD.MOV R11, RZ, RZ, -R13 ;  /* 0x000000ffff0b7224 */ /* 0x000fe200078e0a0d */
[----:B------:R-:W-:Y:S02]  /*0aa0*/  ISETP.NE.AND P1, PT, R13, RZ, PT ;  /* 0x000000ff0d00720c */ /* 0x000fe40003f25270 */
[----:B------:R-:W-:-:S02]  /*0ab0*/  LOP3.LUT R9, R9, 0x800000, RZ, 0xfc, !PT ;  /* 0x0080000009097812 */ /* 0x000fc400078efcff */
[----:B------:R-:W-:Y:S02]  /*0ac0*/  FSETP.NEU.FTZ.AND P0, PT, R3, R10, PT ;  /* 0x0000000a0300720b */ /* 0x000fe40003f1d000 */
[----:B------:R-:W-:Y:S02]  /*0ad0*/  SHF.L.U32 R12, R9, R12, RZ ;  /* 0x0000000c090c7219 */ /* 0x000fe400000006ff */
[----:B------:R-:W-:Y:S02]  /*0ae0*/  SEL R10, R11, RZ, P2 ;  /* 0x000000ff0b0a7207 */ /* 0x000fe40001000000 */
[----:B------:R-:W-:Y:S02]  /*0af0*/  ISETP.NE.AND P1, PT, R12, RZ, P1 ;  /* 0x000000ff0c00720c */ /* 0x000fe40000f25270 */
[----:B------:R-:W-:Y:S02]  /*0b00*/  SHF.R.U32.HI R10, RZ, R10, R9 ;  /* 0x0000000aff0a7219 */ /* 0x000fe40000011609 */
[----:B------:R-:W-:-:S02]  /*0b10*/  PLOP3.LUT P0, PT, P0, P1, PT, 0xf8, 0x8f ;  /* 0x00000000008f781c */ /* 0x000fc40000703f70 */
[----:B------:R-:W-:Y:S02]  /*0b20*/  SHF.R.U32.HI R12, RZ, 0x1, R10 ;  /* 0x00000001ff0c7819 */ /* 0x000fe4000001160a */
[----:B------:R-:W-:-:S04]  /*0b30*/  SEL R3, RZ, 0x1, !P0 ;  /* 0x00000001ff037807 */ /* 0x000fc80004000000 */
[----:B------:R-:W-:-:S04]  /*0b40*/  LOP3.LUT R3, R3, 0x1, R12, 0xf8, !PT ;  /* 0x0000000103037812 */ /* 0x000fc800078ef80c */
[----:B------:R-:W-:-:S05]  /*0b50*/  LOP3.LUT R3, R3, R10, RZ, 0xc0, !PT ;  /* 0x0000000a03037212 */ /* 0x000fca00078ec0ff */
[----:B------:R-:W-:-:S05]  /*0b60*/  IMAD.IADD R3, R12, 0x1, R3 ;  /* 0x000000010c037824 */ /* 0x000fca00078e0203 */
[----:B------:R-:W-:Y:S01]  /*0b70*/  LOP3.LUT R0, R3, R0, RZ, 0xfc, !PT ;  /* 0x0000000003007212 */ /* 0x000fe200078efcff */
[----:B------:R-:W-:Y:S06]  /*0b80*/  BRA `(.L_x_16) ;  /* 0x0000000000107947 */ /* 0x000fec0003800000 */
.L_x_15:
[----:B------:R-:W-:-:S04]  /*0b90*/  LOP3.LUT R0, R0, 0x80000000, RZ, 0xc0, !PT ;  /* 0x8000000000007812 */ /* 0x000fc800078ec0ff */
[----:B------:R-:W-:Y:S01]  /*0ba0*/  LOP3.LUT R0, R0, 0x7f800000, RZ, 0xfc, !PT ;  /* 0x7f80000000007812 */ /* 0x000fe200078efcff */
[----:B------:R-:W-:Y:S06]  /*0bb0*/  BRA `(.L_x_16) ;  /* 0x0000000000047947 */ /* 0x000fec0003800000 */
.L_x_14:
[----:B------:R-:W-:-:S07]  /*0bc0*/  IMAD R0, R10, 0x800000, R0 ;  /* 0x008000000a007824 */ /* 0x000fce00078e0200 */
.L_x_16:
[----:B------:R-:W-:Y:S05]  /*0bd0*/  BSYNC.RECONVERGENT B3 ;  /* 0x0000000000037941 */ /* 0x000fea0003800200 */
.L_x_13:
[----:B------:R-:W-:Y:S05]  /*0be0*/  BRA `(.L_x_17) ;  /* 0x0000000000207947 */ /* 0x000fea0003800000 */
.L_x_12:
[----:B------:R-:W-:-:S04]  /*0bf0*/  LOP3.LUT R0, R12, 0x80000000, R11, 0x48, !PT ;  /* 0x800000000c007812 */ /* 0x000fc800078e480b */
[----:B------:R-:W-:Y:S01]  /*0c00*/  LOP3.LUT R0, R0, 0x7f800000, RZ, 0xfc, !PT ;  /* 0x7f80000000007812 */ /* 0x000fe200078efcff */
[----:B------:R-:W-:Y:S06]  /*0c10*/  BRA `(.L_x_17) ;  /* 0x0000000000147947 */ /* 0x000fec0003800000 */
.L_x_11:
[----:B------:R-:W-:Y:S01]  /*0c20*/  LOP3.LUT R0, R12, 0x80000000, R11, 0x48, !PT ;  /* 0x800000000c007812 */ /* 0x000fe200078e480b */
[----:B------:R-:W-:Y:S06]  /*0c30*/  BRA `(.L_x_17) ;  /* 0x00000000000c7947 */ /* 0x000fec0003800000 */
.L_x_10:
[----:B------:R-:W0:Y:S01]  /*0c40*/  MUFU.RSQ R0, -QNAN ;  /* 0xffc0000000007908 */ /* 0x000e220000001400 */
[----:B------:R-:W-:Y:S05]  /*0c50*/  BRA `(.L_x_17) ;  /* 0x0000000000047947 */ /* 0x000fea0003800000 */
.L_x_9:
[----:B------:R-:W-:-:S07]  /*0c60*/  FADD.FTZ R0, R0, R3 ;  /* 0x0000000300007221 */ /* 0x000fce0000010000 */
.L_x_17:
[----:B------:R-:W-:Y:S05]  /*0c70*/  BSYNC.RECONVERGENT B2 ;  /* 0x0000000000027941 */ /* 0x000fea0003800200 */
.L_x_7:
[----:B------:R-:W-:-:S04]  /*0c80*/  IMAD.MOV.U32 R9, RZ, RZ, 0x0 ;  /* 0x00000000ff097424 */ /* 0x000fc800078e00ff */
[----:B0-----:R-:W-:Y:S05]  /*0c90*/  RET.REL.NODEC R8 `(_Z28nppiLUT_Linear_8u_C1R_kernelPKhiPhiiiPKiS3_i) ;  /* 0xfffffff008d87950 */ /* 0x001fea0003c3ffff */
.L_x_18:
[----:B------:R-:W-:-:S00]  /*0ca0*/  BRA `(.L_x_18) ;  /* 0xfffffffc00fc7947 */ /* 0x000fc0000383ffff */
[----:B------:R-:W-:-:S00]  /*0cb0*/  NOP ;  /* 0x0000000000007918 */ /* 0x000fc00000000000 */
        /* <DEDUP_REMOVED lines=12> */
.L_x_19:


//--------------------- .nv.shared.reserved.0     --------------------------
	.section	.nv.shared.reserved.0,"aw",@nobits
	.weak		__nv_reservedSMEM_offset_0_alias
	.size		__nv_reservedSMEM_offset_0_alias, 0, 64
	.other		__nv_reservedSMEM_offset_0_alias,@"STO_CUDA_RESERVED_SHARED STV_DEFAULT"
__nv_reservedSMEM_offset_0_alias:
	.zero		0
	.zero		64


//--------------------- .nv.constant0._Z28nppiLUT_Linear_8u_C1R_kernelPKhiPhiiiPKiS3_i --------------------------
	.section	.nv.constant0._Z28nppiLUT_Linear_8u_C1R_kernelPKhiPhiiiPKiS3_i,"a",@progbits
	.sectionflags	@""
	.align	4
.nv.constant0._Z28nppiLUT_Linear_8u_C1R_kernelPKhiPhiiiPKiS3_i:
	.zero		956


//--------------------- SYMBOLS --------------------------

	.type		.nv.reservedSmem.offset0,@object
	.size		.nv.reservedSmem.offset0,0x4
